//
// Generated by NVIDIA NVVM Compiler
//
// Compiler Build ID: CL-36424714
// Cuda compilation tools, release 13.0, V13.0.88
// Based on NVVM 20.0.0
//

.version 9.0
.target sm_100
.address_size 64

	// .globl	_Z9transposePiS_

.visible .entry _Z9transposePiS_(
	.param .u64 .ptr .align 1 _Z9transposePiS__param_0,
	.param .u64 .ptr .align 1 _Z9transposePiS__param_1
)
{
	.reg .pred 	%p<8>;
	.reg .b16 	%rs<5>;
	.reg .b32 	%r<26>;
	.reg .b64 	%rd<11>;

	ld.param.u64 	%rd5, [_Z9transposePiS__param_0];
	ld.param.u64 	%rd6, [_Z9transposePiS__param_1];
	cvta.to.global.u64 	%rd1, %rd6;
	cvta.to.global.u64 	%rd2, %rd5;
	mov.u32 	%r1, %ctaid.x;
	mov.u32 	%r2, %ntid.x;
	mov.u32 	%r3, %tid.x;
	mad.lo.s32 	%r4, %r1, %r2, %r3;
	setp.eq.s32 	%p1, %r1, 0;
	@%p1 bra 	$L__BB0_6;
	add.s32 	%r10, %r1, 1;
	mov.u32 	%r11, %nctaid.x;
	rem.u32 	%r12, %r10, %r11;
	setp.eq.s32 	%p2, %r12, 0;
	setp.eq.s32 	%p3, %r3, 0;
	or.pred  	%p4, %p3, %p2;
	@%p4 bra 	$L__BB0_6;
	cvt.u16.u32 	%rs1, %r3;
	add.s16 	%rs2, %rs1, 1;
	cvt.u16.u32 	%rs3, %r2;
	rem.u16 	%rs4, %rs2, %rs3;
	setp.eq.s16 	%p5, %rs4, 0;
	@%p5 bra 	$L__BB0_6;
	mul.wide.s32 	%rd7, %r4, 4;
	add.s64 	%rd3, %rd1, %rd7;
	mov.b32 	%r13, 0;
	st.global.u32 	[%rd3], %r13;
	add.s64 	%rd4, %rd2, %rd7;
	ld.global.u32 	%r24, [%rd4];
	setp.eq.s32 	%p6, %r24, 0;
	@%p6 bra 	$L__BB0_7;
	mov.b32 	%r25, 1;
$L__BB0_5:
	not.b32 	%r15, %r24;
	and.b32  	%r16, %r15, 1;
	ld.global.u32 	%r17, [%rd3];
	mad.lo.s32 	%r18, %r16, %r25, %r17;
	st.global.u32 	[%rd3], %r18;
	mul.lo.s32 	%r25, %r25, 10;
	ld.global.u32 	%r19, [%rd4];
	shr.u32 	%r20, %r19, 31;
	add.s32 	%r21, %r19, %r20;
	shr.s32 	%r24, %r21, 1;
	st.global.u32 	[%rd4], %r24;
	add.s32 	%r22, %r19, 1;
	setp.lt.u32 	%p7, %r22, 3;
	@%p7 bra 	$L__BB0_7;
	bra.uni 	$L__BB0_5;
$L__BB0_6:
	mul.wide.s32 	%rd8, %r4, 4;
	add.s64 	%rd9, %rd2, %rd8;
	ld.global.u32 	%r23, [%rd9];
	add.s64 	%rd10, %rd1, %rd8;
	st.global.u32 	[%rd10], %r23;
$L__BB0_7:
	ret;

}


// ===== COMPILED SASS (sm_100) =====

	.target	sm_100

	.elftype	@"ET_EXEC"


//--------------------- .note.nv.tkinfo           --------------------------
	.section	.note.nv.tkinfo,"",@"SHT_NOTE"
	.sectionflags	@"SHF_NOTE_NV_TKINFO"
	.tkinfo
        /*0018*/ 	.word	0x00000002
        /*0030*/ 	.string	""
        /*0030*/ 	.string	"ptxas"
        /*0030*/ 	.string	"Cuda compilation tools, release 13.0, V13.0.88"
        /*0030*/ 	.string	"Build cuda_13.0.r13.0/compiler.36424714_0"
        /*0030*/ 	.string	"-arch sm_100 -m 64 "



//--------------------- .note.nv.cuinfo           --------------------------
	.section	.note.nv.cuinfo,"",@"SHT_NOTE"
	.sectionflags	@"SHF_NOTE_NV_CUINFO"
        /*0018*/ 	.short	0x0002
        /*001a*/ 	.short	0x0064
        /*001c*/ 	.short	0x0082
	.zero		2


//--------------------- .nv.info                  --------------------------
	.section	.nv.info,"",@"SHT_CUDA_INFO"
	.align	4


	//----- nvinfo : EIATTR_REGCOUNT
	.align		4
        /*0000*/ 	.byte	0x04, 0x2f
        /*0002*/ 	.short	(.L_1 - .L_0)
	.align		4
.L_0:
        /*0004*/ 	.word	index@(_Z9transposePiS_)
        /*0008*/ 	.word	0x0000000c


	//----- nvinfo : EIATTR_FRAME_SIZE
	.align		4
.L_1:
        /*000c*/ 	.byte	0x04, 0x11
        /*000e*/ 	.short	(.L_3 - .L_2)
	.align		4
.L_2:
        /*0010*/ 	.word	index@($__internal_0_$__cuda_sm20_rem_u16)
        /*0014*/ 	.word	0x00000000


	//----- nvinfo : EIATTR_FRAME_SIZE
	.align		4
.L_3:
        /*0018*/ 	.byte	0x04, 0x11
        /*001a*/ 	.short	(.L_5 - .L_4)
	.align		4
.L_4:
        /*001c*/ 	.word	index@(_Z9transposePiS_)
        /*0020*/ 	.word	0x00000000


	//----- nvinfo : EIATTR_MIN_STACK_SIZE
	.align		4
.L_5:
        /*0024*/ 	.byte	0x04, 0x12
        /*0026*/ 	.short	(.L_7 - .L_6)
	.align		4
.L_6:
        /*0028*/ 	.word	index@(_Z9transposePiS_)
        /*002c*/ 	.word	0x00000000
.L_7:


//--------------------- .nv.compat                --------------------------
	.section	.nv.compat,"",@"SHT_CUDA_COMPAT_INFO"
	.align	4
        /*0000*/ 	.byte	0x02, 0x09, 0x00, 0x00, 0x02, 0x02, 0x01, 0x00, 0x02, 0x05, 0x05, 0x00, 0x03, 0x07, 0x01, 0x01
        /*0010*/ 	.byte	0x02, 0x03, 0x00, 0x00, 0x02, 0x06, 0x01, 0x00, 0x04, 0x0b, 0x08, 0x00, 0x01, 0x00, 0x00, 0x00
        /*0020*/ 	.byte	0x00, 0x00, 0x00, 0x00


//--------------------- .nv.info._Z9transposePiS_ --------------------------
	.section	.nv.info._Z9transposePiS_,"",@"SHT_CUDA_INFO"
	.sectionflags	@""
	.align	4


	//----- nvinfo : EIATTR_CUDA_API_VERSION
	.align		4
        /*0000*/ 	.byte	0x04, 0x37
        /*0002*/ 	.short	(.L_9 - .L_8)
.L_8:
        /*0004*/ 	.word	0x00000082


	//----- nvinfo : EIATTR_KPARAM_INFO
	.align		4
.L_9:
        /*0008*/ 	.byte	0x04, 0x17
        /*000a*/ 	.short	(.L_11 - .L_10)
.L_10:
        /*000c*/ 	.word	0x00000000
        /*0010*/ 	.short	0x0001
        /*0012*/ 	.short	0x0008
        /*0014*/ 	.byte	0x00, 0xf5, 0x21, 0x00


	//----- nvinfo : EIATTR_KPARAM_INFO
	.align		4
.L_11:
        /*0018*/ 	.byte	0x04, 0x17
        /*001a*/ 	.short	(.L_13 - .L_12)
.L_12:
        /*001c*/ 	.word	0x00000000
        /*0020*/ 	.short	0x0000
        /*0022*/ 	.short	0x0000
        /*0024*/ 	.byte	0x00, 0xf5, 0x21, 0x00


	//----- nvinfo : EIATTR_SPARSE_MMA_MASK
	.align		4
.L_13:
        /*0028*/ 	.byte	0x03, 0x50
        /*002a*/ 	.short	0x0000


	//----- nvinfo : EIATTR_MAXREG_COUNT
	.align		4
        /*002c*/ 	.byte	0x03, 0x1b
        /*002e*/ 	.short	0x00ff


	//----- nvinfo : EIATTR_MERCURY_ISA_VERSION
	.align		4
        /*0030*/ 	.byte	0x03, 0x5f
        /*0032*/ 	.short	0x0101


	//----- nvinfo : EIATTR_VRC_CTA_INIT_COUNT
	.align		4
        /*0034*/ 	.byte	0x02, 0x4a
	.zero		1
	.zero		1


	//----- nvinfo : EIATTR_EXIT_INSTR_OFFSETS
	.align		4
        /*0038*/ 	.byte	0x04, 0x1c
        /*003a*/ 	.short	(.L_15 - .L_14)


	//   ....[0]....
.L_14:
        /*003c*/ 	.word	0x000002e0


	//   ....[1]....
        /*0040*/ 	.word	0x000003a0


	//   ....[2]....
        /*0044*/ 	.word	0x00000450


	//----- nvinfo : EIATTR_CRS_STACK_SIZE
	.align		4
.L_15:
        /*0048*/ 	.byte	0x04, 0x1e
        /*004a*/ 	.short	(.L_17 - .L_16)
.L_16:
        /*004c*/ 	.word	0x00000000


	//----- nvinfo : EIATTR_CBANK_PARAM_SIZE
	.align		4
.L_17:
        /*0050*/ 	.byte	0x03, 0x19
        /*0052*/ 	.short	0x0010


	//----- nvinfo : EIATTR_PARAM_CBANK
	.align		4
        /*0054*/ 	.byte	0x04, 0x0a
        /*0056*/ 	.short	(.L_19 - .L_18)
	.align		4
.L_18:
        /*0058*/ 	.word	index@(.nv.constant0._Z9transposePiS_)
        /*005c*/ 	.short	0x0380
        /*005e*/ 	.short	0x0010


	//----- nvinfo : EIATTR_SW_WAR
	.align		4
.L_19:
        /*0060*/ 	.byte	0x04, 0x36
        /*0062*/ 	.short	(.L_21 - .L_20)
.L_20:
        /*0064*/ 	.word	0x00000008
.L_21:


//--------------------- .nv.callgraph             --------------------------
	.section	.nv.callgraph,"",@"SHT_CUDA_CALLGRAPH"
	.align	4
	.sectionentsize	8
	.align		4
        /*0000*/ 	.word	0x00000000
	.align		4
        /*0004*/ 	.word	0xffffffff
	.align		4
        /*0008*/ 	.word	0x00000000
	.align		4
        /*000c*/ 	.word	0xfffffffe
	.align		4
        /*0010*/ 	.word	0x00000000
	.align		4
        /*0014*/ 	.word	0xfffffffd
	.align		4
        /*0018*/ 	.word	0x00000000
	.align		4
        /*001c*/ 	.word	0xfffffffc


//--------------------- .text._Z9transposePiS_    --------------------------
	.section	.text._Z9transposePiS_,"ax",@progbits
	.align	128
        .global         _Z9transposePiS_
        .type           _Z9transposePiS_,@function
        .size           _Z9transposePiS_,(.L_x_4 - _Z9transposePiS_)
        .other          _Z9transposePiS_,@"STO_CUDA_ENTRY STV_DEFAULT"
_Z9transposePiS_:
.text._Z9transposePiS_:
[----:B------:R-:W-:Y:S08]  /*0000*/  LDC R1, c[0x0][0x37c] ;  /* 0x0000df00ff017b82 */ /* 0x000ff00000000800 */
[----:B------:R-:W0:Y:S01]  /*0010*/  S2UR UR4, SR_CTAID.X ;  /* 0x00000000000479c3 */ /* 0x000e220000002500 */
[----:B------:R-:W1:Y:S01]  /*0020*/  S2R R6, SR_TID.X ;  /* 0x0000000000067919 */ /* 0x000e620000002100 */
[----:B------:R-:W-:Y:S01]  /*0030*/  BSSY.RECONVERGENT B0, `(.L_x_0) ;  /* 0x000003b000007945 */ /* 0x000fe20003800200 */
[----:B------:R-:W2:Y:S05]  /*0040*/  LDCU.64 UR6, c[0x0][0x358] ;  /* 0x00006b00ff0677ac */ /* 0x000eaa0008000a00 */
[----:B------:R-:W1:Y:S01]  /*0050*/  LDC R5, c[0x0][0x360] ;  /* 0x0000d800ff057b82 */ /* 0x000e620000000800 */
[----:B0-----:R-:W-:-:S02]  /*0060*/  UISETP.NE.AND UP0, UPT, UR4, URZ, UPT ;  /* 0x000000ff0400728c */ /* 0x001fc4000bf05270 */
[----:B-1----:R-:W-:-:S07]  /*0070*/  IMAD R0, R5, UR4, R6 ;  /* 0x0000000405007c24 */ /* 0x002fce000f8e0206 */
[----:B--2---:R-:W-:Y:S05]  /*0080*/  BRA.U !UP0, `(.L_x_1) ;  /* 0x0000000108d47547 */ /* 0x004fea000b800000 */
[----:B------:R-:W0:Y:S01]  /*0090*/  LDC R8, c[0x0][0x370] ;  /* 0x0000dc00ff087b82 */ /* 0x000e220000000800 */
[----:B------:R-:W-:Y:S01]  /*00a0*/  UIADD3 UR4, UPT, UPT, UR4, 0x1, URZ ;  /* 0x0000000104047890 */ /* 0x000fe2000fffe0ff */
[----:B0-----:R-:W0:Y:S01]  /*00b0*/  I2F.U32.RP R4, R8 ;  /* 0x0000000800047306 */ /* 0x001e220000209000 */
[----:B------:R-:W-:-:S07]  /*00c0*/  ISETP.NE.U32.AND P1, PT, R8, RZ, PT ;  /* 0x000000ff0800720c */ /* 0x000fce0003f25070 */
[----:B0-----:R-:W0:Y:S02]  /*00d0*/  MUFU.RCP R4, R4 ;  /* 0x0000000400047308 */ /* 0x001e240000001000 */
[----:B0-----:R-:W-:-:S06]  /*00e0*/  VIADD R2, R4, 0xffffffe ;  /* 0x0ffffffe04027836 */ /* 0x001fcc0000000000 */
[----:B------:R0:W1:Y:S02]  /*00f0*/  F2I.FTZ.U32.TRUNC.NTZ R3, R2 ;  /* 0x0000000200037305 */ /* 0x000064000021f000 */
[----:B0-----:R-:W-:Y:S02]  /*0100*/  HFMA2 R2, -RZ, RZ, 0, 0 ;  /* 0x00000000ff027431 */ /* 0x001fe400000001ff */
[----:B-1----:R-:W-:-:S04]  /*0110*/  IMAD.MOV R7, RZ, RZ, -R3 ;  /* 0x000000ffff077224 */ /* 0x002fc800078e0a03 */
[----:B------:R-:W-:-:S04]  /*0120*/  IMAD R7, R7, R8, RZ ;  /* 0x0000000807077224 */ /* 0x000fc800078e02ff */
[----:B------:R-:W-:-:S06]  /*0130*/  IMAD.HI.U32 R3, R3, R7, R2 ;  /* 0x0000000703037227 */ /* 0x000fcc00078e0002 */
[----:B------:R-:W-:-:S04]  /*0140*/  IMAD.HI.U32 R3, R3, UR4, RZ ;  /* 0x0000000403037c27 */ /* 0x000fc8000f8e00ff */
[----:B------:R-:W-:-:S04]  /*0150*/  IMAD.MOV R3, RZ, RZ, -R3 ;  /* 0x000000ffff037224 */ /* 0x000fc800078e0a03 */
[----:B------:R-:W-:-:S05]  /*0160*/  IMAD R3, R8, R3, UR4 ;  /* 0x0000000408037e24 */ /* 0x000fca000f8e0203 */
[----:B------:R-:W-:-:S13]  /*0170*/  ISETP.GE.U32.AND P0, PT, R3, R8, PT ;  /* 0x000000080300720c */ /* 0x000fda0003f06070 */
[----:B------:R-:W-:-:S05]  /*0180*/  @P0 IMAD.IADD R3, R3, 0x1, -R8 ;  /* 0x0000000103030824 */ /* 0x000fca00078e0a08 */
[----:B------:R-:W-:-:S13]  /*0190*/  ISETP.GE.U32.AND P0, PT, R3, R8, PT ;  /* 0x000000080300720c */ /* 0x000fda0003f06070 */
[-C--:B------:R-:W-:Y:S02]  /*01a0*/  @P0 IADD3 R3, PT, PT, R3, -R8.reuse, RZ ;  /* 0x8000000803030210 */ /* 0x080fe40007ffe0ff */
[----:B------:R-:W-:-:S04]  /*01b0*/  @!P1 LOP3.LUT R3, RZ, R8, RZ, 0x33, !PT ;  /* 0x00000008ff039212 */ /* 0x000fc800078e33ff */
[----:B------:R-:W-:-:S04]  /*01c0*/  ISETP.NE.AND P0, PT, R3, RZ, PT ;  /* 0x000000ff0300720c */ /* 0x000fc80003f05270 */
[----:B------:R-:W-:-:S13]  /*01d0*/  ISETP.EQ.OR P0, PT, R6, RZ, !P0 ;  /* 0x000000ff0600720c */ /* 0x000fda0004702670 */
[----:B------:R-:W-:Y:S05]  /*01e0*/  @P0 BRA `(.L_x_1) ;  /* 0x00000000007c0947 */ /* 0x000fea0003800000 */
[----:B------:R-:W-:Y:S01]  /*01f0*/  VIADD R2, R6, 0x1 ;  /* 0x0000000106027836 */ /* 0x000fe20000000000 */
[----:B------:R-:W-:Y:S02]  /*0200*/  LOP3.LUT R3, R5, 0xffff, RZ, 0xc0, !PT ;  /* 0x0000ffff05037812 */ /* 0x000fe400078ec0ff */
[----:B------:R-:W-:Y:S02]  /*0210*/  MOV R8, 0x240 ;  /* 0x0000024000087802 */ /* 0x000fe40000000f00 */
[----:B------:R-:W-:-:S07]  /*0220*/  LOP3.LUT R4, R2, 0xffff, RZ, 0xc0, !PT ;  /* 0x0000ffff02047812 */ /* 0x000fce00078ec0ff */
[----:B------:R-:W-:Y:S05]  /*0230*/  CALL.REL.NOINC `($__internal_0_$__cuda_sm20_rem_u16) ;  /* 0x0000000000887944 */ /* 0x000fea0003c00000 */
[----:B------:R-:W-:-:S04]  /*0240*/  PRMT R2, R7, 0x9910, RZ ;  /* 0x0000991007027816 */ /* 0x000fc800000000ff */
[----:B------:R-:W-:-:S13]  /*0250*/  ISETP.NE.AND P0, PT, R2, RZ, PT ;  /* 0x000000ff0200720c */ /* 0x000fda0003f05270 */
[----:B------:R-:W-:Y:S05]  /*0260*/  @!P0 BRA `(.L_x_1) ;  /* 0x00000000005c8947 */ /* 0x000fea0003800000 */
[----:B------:R-:W0:Y:S08]  /*0270*/  LDC.64 R2, c[0x0][0x388] ;  /* 0x0000e200ff027b82 */ /* 0x000e300000000a00 */
[----:B------:R-:W1:Y:S01]  /*0280*/  LDC.64 R4, c[0x0][0x380] ;  /* 0x0000e000ff047b82 */ /* 0x000e620000000a00 */
[----:B0-----:R-:W-:-:S05]  /*0290*/  IMAD.WIDE R2, R0, 0x4, R2 ;  /* 0x0000000400027825 */ /* 0x001fca00078e0202 */
[----:B------:R0:W-:Y:S01]  /*02a0*/  STG.E desc[UR6][R2.64], RZ ;  /* 0x000000ff02007986 */ /* 0x0001e2000c101906 */
[----:B-1----:R-:W-:-:S05]  /*02b0*/  IMAD.WIDE R4, R0, 0x4, R4 ;  /* 0x0000000400047825 */ /* 0x002fca00078e0204 */
[----:B------:R-:W2:Y:S02]  /*02c0*/  LDG.E R0, desc[UR6][R4.64] ;  /* 0x0000000604007981 */ /* 0x000ea4000c1e1900 */
[----:B--2---:R-:W-:-:S13]  /*02d0*/  ISETP.NE.AND P0, PT, R0, RZ, PT ;  /* 0x000000ff0000720c */ /* 0x004fda0003f05270 */
[----:B0-----:R-:W-:Y:S05]  /*02e0*/  @!P0 EXIT ;  /* 0x000000000000894d */ /* 0x001fea0003800000 */
[----:B------:R-:W-:-:S07]  /*02f0*/  IMAD.MOV.U32 R6, RZ, RZ, 0x1 ;  /* 0x00000001ff067424 */ /* 0x000fce00078e00ff */
.L_x_2:
[----:B------:R-:W2:Y:S01]  /*0300*/  LDG.E R8, desc[UR6][R2.64] ;  /* 0x0000000602087981 */ /* 0x000ea2000c1e1900 */
[----:B0-----:R-:W-:-:S05]  /*0310*/  LOP3.LUT R7, R0, 0x1, RZ, 0xc, !PT ;  /* 0x0000000100077812 */ /* 0x001fca00078e0cff */
[----:B--2---:R-:W-:-:S05]  /*0320*/  IMAD R7, R7, R6, R8 ;  /* 0x0000000607077224 */ /* 0x004fca00078e0208 */
[----:B------:R0:W-:Y:S04]  /*0330*/  STG.E desc[UR6][R2.64], R7 ;  /* 0x0000000702007986 */ /* 0x0001e8000c101906 */
[----:B------:R-:W2:Y:S02]  /*0340*/  LDG.E R0, desc[UR6][R4.64] ;  /* 0x0000000604007981 */ /* 0x000ea4000c1e1900 */
[C---:B--2---:R-:W-:Y:S02]  /*0350*/  LEA.HI R8, R0.reuse, R0, RZ, 0x1 ;  /* 0x0000000000087211 */ /* 0x044fe400078f08ff */
[----:B------:R-:W-:Y:S02]  /*0360*/  IADD3 R0, PT, PT, R0, 0x1, RZ ;  /* 0x0000000100007810 */ /* 0x000fe40007ffe0ff */
[----:B------:R-:W-:-:S02]  /*0370*/  SHF.R.S32.HI R9, RZ, 0x1, R8 ;  /* 0x00000001ff097819 */ /* 0x000fc40000011408 */
[----:B------:R-:W-:-:S03]  /*0380*/  ISETP.GE.U32.AND P0, PT, R0, 0x3, PT ;  /* 0x000000030000780c */ /* 0x000fc60003f06070 */
[----:B------:R0:W-:Y:S10]  /*0390*/  STG.E desc[UR6][R4.64], R9 ;  /* 0x0000000904007986 */ /* 0x0001f4000c101906 */
[----:B------:R-:W-:Y:S05]  /*03a0*/  @!P0 EXIT ;  /* 0x000000000000894d */ /* 0x000fea0003800000 */
[----:B------:R-:W-:Y:S02]  /*03b0*/  IMAD R6, R6, 0xa, RZ ;  /* 0x0000000a06067824 */ /* 0x000fe400078e02ff */
[----:B------:R-:W-:Y:S01]  /*03c0*/  IMAD.MOV.U32 R0, RZ, RZ, R9 ;  /* 0x000000ffff007224 */ /* 0x000fe200078e0009 */
[----:B------:R-:W-:Y:S06]  /*03d0*/  BRA `(.L_x_2) ;  /* 0xfffffffc00c87947 */ /* 0x000fec000383ffff */
.L_x_1:
[----:B------:R-:W-:Y:S05]  /*03e0*/  BSYNC.RECONVERGENT B0 ;  /* 0x0000000000007941 */ /* 0x000fea0003800200 */
.L_x_0:
[----:B------:R-:W0:Y:S08]  /*03f0*/  LDC.64 R2, c[0x0][0x380] ;  /* 0x0000e000ff027b82 */ /* 0x000e300000000a00 */
[----:B------:R-:W1:Y:S01]  /*0400*/  LDC.64 R4, c[0x0][0x388] ;  /* 0x0000e200ff047b82 */ /* 0x000e620000000a00 */
[----:B0-----:R-:W-:-:S06]  /*0410*/  IMAD.WIDE R2, R0, 0x4, R2 ;  /* 0x0000000400027825 */ /* 0x001fcc00078e0202 */
[----:B------:R-:W2:Y:S01]  /*0420*/  LDG.E R3, desc[UR6][R2.64] ;  /* 0x0000000602037981 */ /* 0x000ea2000c1e1900 */
[----:B-1----:R-:W-:-:S05]  /*0430*/  IMAD.WIDE R4, R0, 0x4, R4 ;  /* 0x0000000400047825 */ /* 0x002fca00078e0204 */
[----:B--2---:R-:W-:Y:S01]  /*0440*/  STG.E desc[UR6][R4.64], R3 ;  /* 0x0000000304007986 */ /* 0x004fe2000c101906 */
[----:B------:R-:W-:Y:S05]  /*0450*/  EXIT ;  /* 0x000000000000794d */ /* 0x000fea0003800000 */
        .weak           $__internal_0_$__cuda_sm20_rem_u16
        .type           $__internal_0_$__cuda_sm20_rem_u16,@function
        .size           $__internal_0_$__cuda_sm20_rem_u16,(.L_x_4 - $__internal_0_$__cuda_sm20_rem_u16)
$__internal_0_$__cuda_sm20_rem_u16:
[----:B------:R-:W0:Y:S01]  /*0460*/  I2F.U16 R2, R3 ;  /* 0x0000000300027306 */ /* 0x000e220000101000 */
[----:B------:R-:W-:Y:S01]  /*0470*/  IMAD.MOV.U32 R5, RZ, RZ, 0x4b800000 ;  /* 0x4b800000ff057424 */ /* 0x000fe200078e00ff */
[C---:B0-----:R-:W-:Y:S02]  /*0480*/  FSETP.GEU.AND P1, PT, |R2|.reuse, 1.175494350822287508e-38, PT ;  /* 0x008000000200780b */ /* 0x041fe40003f2e200 */
[----:B------:R-:W-:Y:S02]  /*0490*/  FSETP.GT.AND P0, PT, |R2|, 8.50705917302346158658e+37, PT ;  /* 0x7e8000000200780b */ /* 0x000fe40003f04200 */
[----:B------:R-:W-:-:S04]  /*04a0*/  FSEL R5, R5, 1, !P1 ;  /* 0x3f80000005057808 */ /* 0x000fc80004800000 */
[----:B------:R-:W-:Y:S02]  /*04b0*/  FSEL R5, R5, 0.25, !P0 ;  /* 0x3e80000005057808 */ /* 0x000fe40004000000 */
[----:B------:R-:W-:-:S03]  /*04c0*/  ISETP.NE.U32.AND P0, PT, R3, RZ, PT ;  /* 0x000000ff0300720c */ /* 0x000fc60003f05070 */
[----:B------:R-:W-:Y:S02]  /*04d0*/  FMUL R6, R2, R5 ;  /* 0x0000000502067220 */ /* 0x000fe40000400000 */
[----:B------:R-:W-:Y:S08]  /*04e0*/  I2F.U16.RZ R2, R4 ;  /* 0x0000000400027306 */ /* 0x000ff0000010d000 */
[----:B------:R-:W0:Y:S02]  /*04f0*/  MUFU.RCP R6, R6 ;  /* 0x0000000600067308 */ /* 0x000e240000001000 */
[----:B0-----:R-:W-:-:S05]  /*0500*/  FMUL R5, R5, R6 ;  /* 0x0000000605057220 */ /* 0x001fca0000400000 */
[----:B------:R-:W-:-:S05]  /*0510*/  IADD3 R5, PT, PT, R5, 0x2, RZ ;  /* 0x0000000205057810 */ /* 0x000fca0007ffe0ff */
[----:B------:R-:W-:-:S06]  /*0520*/  FMUL.RZ R5, R2, R5 ;  /* 0x0000000502057220 */ /* 0x000fcc000040c000 */
[----:B------:R-:W0:Y:S02]  /*0530*/  F2I.U32.TRUNC.NTZ R5, R5 ;  /* 0x0000000500057305 */ /* 0x000e24000020f000 */
[----:B0-----:R-:W-:-:S05]  /*0540*/  LOP3.LUT R2, R5, 0xffff, RZ, 0xc0, !PT ;  /* 0x0000ffff05027812 */ /* 0x001fca00078ec0ff */
[----:B------:R-:W-:-:S04]  /*0550*/  IMAD.MOV R2, RZ, RZ, -R2 ;  /* 0x000000ffff027224 */ /* 0x000fc800078e0a02 */
[----:B------:R-:W-:Y:S02]  /*0560*/  IMAD R7, R3, R2, R4 ;  /* 0x0000000203077224 */ /* 0x000fe400078e0204 */
[----:B------:R-:W-:Y:S02]  /*0570*/  HFMA2 R3, -RZ, RZ, 0, 0 ;  /* 0x00000000ff037431 */ /* 0x000fe400000001ff */
[----:B------:R-:W-:Y:S01]  /*0580*/  IMAD.MOV.U32 R2, RZ, RZ, R8 ;  /* 0x000000ffff027224 */ /* 0x000fe200078e0008 */
[----:B------:R-:W-:-:S03]  /*0590*/  @!P0 MOV R7, 0xffffffff ;  /* 0xffffffff00078802 */ /* 0x000fc60000000f00 */
[----:B------:R-:W-:Y:S05]  /*05a0*/  RET.REL.NODEC R2 `(_Z9transposePiS_) ;  /* 0xfffffff802947950 */ /* 0x000fea0003c3ffff */
.L_x_3:
[----:B------:R-:W-:-:S00]  /*05b0*/  BRA `(.L_x_3) ;  /* 0xfffffffc00fc7947 */ /* 0x000fc0000383ffff */
[----:B------:R-:W-:-:S00]  /*05c0*/  NOP ;  /* 0x0000000000007918 */ /* 0x000fc00000000000 */
        /* <DEDUP_REMOVED lines=11> */
.L_x_4:


//--------------------- .nv.shared.reserved.0     --------------------------
	.section	.nv.shared.reserved.0,"aw",@nobits
	.weak		__nv_reservedSMEM_offset_0_alias
	.size		__nv_reservedSMEM_offset_0_alias, 0, 64
	.other		__nv_reservedSMEM_offset_0_alias,@"STO_CUDA_RESERVED_SHARED STV_DEFAULT"
__nv_reservedSMEM_offset_0_alias:
	.zero		0
	.zero		64


//--------------------- .nv.constant0._Z9transposePiS_ --------------------------
	.section	.nv.constant0._Z9transposePiS_,"a",@progbits
	.sectionflags	@""
	.align	4
.nv.constant0._Z9transposePiS_:
	.zero		912


//--------------------- SYMBOLS --------------------------

	.type		.nv.reservedSmem.offset0,@object
	.size		.nv.reservedSmem.offset0,0x4
